	.headerflags	@"EF_CUDA_TEXMODE_UNIFIED EF_CUDA_64BIT_ADDRESS EF_CUDA_ACCELERATORS EF_CUDA_SM90 EF_CUDA_VIRTUAL_SM(EF_CUDA_SM90)"
	.elftype	@"ET_EXEC"


//--------------------- .nv.info                  --------------------------
	.section	.nv.info,"",@"SHT_CUDA_INFO"
	.align	4


	//----- nvinfo : EIATTR_REGCOUNT
	.align		4
        /*0000*/ 	.byte	0x04, 0x2f
        /*0002*/ 	.short	(.L_2 - .L_1)
	.align		4
.L_1:
        /*0004*/ 	.word	index@(triton_poi_fused_add_native_group_norm_relu_37)
        /*0008*/ 	.word	0x00000026


	//----- nvinfo : EIATTR_MIN_STACK_SIZE
	.align		4
.L_2:
        /*000c*/ 	.byte	0x04, 0x12
        /*000e*/ 	.short	(.L_4 - .L_3)
	.align		4
.L_3:
        /*0010*/ 	.word	index@(triton_poi_fused_add_native_group_norm_relu_37)
        /*0014*/ 	.word	0x00000000


	//----- nvinfo : EIATTR_FRAME_SIZE
	.align		4
.L_4:
        /*0018*/ 	.byte	0x04, 0x11
        /*001a*/ 	.short	(.L_6 - .L_5)
	.align		4
.L_5:
        /*001c*/ 	.word	index@(triton_poi_fused_add_native_group_norm_relu_37)
        /*0020*/ 	.word	0x00000000


	//----- nvinfo : EIATTR_MIN_STACK_SIZE
	.align		4
.L_6:
        /*0024*/ 	.byte	0x04, 0x12
        /*0026*/ 	.short	(.L_8 - .L_7)
	.align		4
.L_7:
        /*0028*/ 	.word	index@(triton_poi_fused_add_native_group_norm_relu_37)
        /*002c*/ 	.word	0x00000000
.L_8:


//--------------------- .nv.info.triton_poi_fused_add_native_group_norm_relu_37 --------------------------
	.section	.nv.info.triton_poi_fused_add_native_group_norm_relu_37,"",@"SHT_CUDA_INFO"
	.sectionflags	@""
	.align	4


	//----- nvinfo : EIATTR_CUDA_API_VERSION
	.align		4
        /*0000*/ 	.byte	0x04, 0x37
        /*0002*/ 	.short	(.L_10 - .L_9)
.L_9:
        /*0004*/ 	.word	0x0000007c


	//----- nvinfo : EIATTR_KPARAM_INFO
	.align		4
.L_10:
        /*0008*/ 	.byte	0x04, 0x17
        /*000a*/ 	.short	(.L_12 - .L_11)
.L_11:
        /*000c*/ 	.word	0x00000000
        /*0010*/ 	.short	0x0007
        /*0012*/ 	.short	0x0038
        /*0014*/ 	.byte	0x00, 0xf0, 0x11, 0x00


	//----- nvinfo : EIATTR_KPARAM_INFO
	.align		4
.L_12:
        /*0018*/ 	.byte	0x04, 0x17
        /*001a*/ 	.short	(.L_14 - .L_13)
.L_13:
        /*001c*/ 	.word	0x00000000
        /*0020*/ 	.short	0x0006
        /*0022*/ 	.short	0x0030
        /*0024*/ 	.byte	0x00, 0xf4, 0x21, 0x00


	//----- nvinfo : EIATTR_KPARAM_INFO
	.align		4
.L_14:
        /*0028*/ 	.byte	0x04, 0x17
        /*002a*/ 	.short	(.L_16 - .L_15)
.L_15:
        /*002c*/ 	.word	0x00000000
        /*0030*/ 	.short	0x0005
        /*0032*/ 	.short	0x0028
        /*0034*/ 	.byte	0x00, 0xf4, 0x21, 0x00


	//----- nvinfo : EIATTR_KPARAM_INFO
	.align		4
.L_16:
        /*0038*/ 	.byte	0x04, 0x17
        /*003a*/ 	.short	(.L_18 - .L_17)
.L_17:
        /*003c*/ 	.word	0x00000000
        /*0040*/ 	.short	0x0004
        /*0042*/ 	.short	0x0020
        /*0044*/ 	.byte	0x00, 0xf4, 0x21, 0x00


	//----- nvinfo : EIATTR_KPARAM_INFO
	.align		4
.L_18:
        /*0048*/ 	.byte	0x04, 0x17
        /*004a*/ 	.short	(.L_20 - .L_19)
.L_19:
        /*004c*/ 	.word	0x00000000
        /*0050*/ 	.short	0x0003
        /*0052*/ 	.short	0x0018
        /*0054*/ 	.byte	0x00, 0xf4, 0x21, 0x00


	//----- nvinfo : EIATTR_KPARAM_INFO
	.align		4
.L_20:
        /*0058*/ 	.byte	0x04, 0x17
        /*005a*/ 	.short	(.L_22 - .L_21)
.L_21:
        /*005c*/ 	.word	0x00000000
        /*0060*/ 	.short	0x0002
        /*0062*/ 	.short	0x0010
        /*0064*/ 	.byte	0x00, 0xf4, 0x21, 0x00


	//----- nvinfo : EIATTR_KPARAM_INFO
	.align		4
.L_22:
        /*0068*/ 	.byte	0x04, 0x17
        /*006a*/ 	.short	(.L_24 - .L_23)
.L_23:
        /*006c*/ 	.word	0x00000000
        /*0070*/ 	.short	0x0001
        /*0072*/ 	.short	0x0008
        /*0074*/ 	.byte	0x00, 0xf4, 0x21, 0x00


	//----- nvinfo : EIATTR_KPARAM_INFO
	.align		4
.L_24:
        /*0078*/ 	.byte	0x04, 0x17
        /*007a*/ 	.short	(.L_26 - .L_25)
.L_25:
        /*007c*/ 	.word	0x00000000
        /*0080*/ 	.short	0x0000
        /*0082*/ 	.short	0x0000
        /*0084*/ 	.byte	0x00, 0xf4, 0x21, 0x00


	//----- nvinfo : EIATTR_SPARSE_MMA_MASK
	.align		4
.L_26:
        /*0088*/ 	.byte	0x03, 0x50
        /*008a*/ 	.short	0x0000


	//----- nvinfo : EIATTR_MAXREG_COUNT
	.align		4
        /*008c*/ 	.byte	0x03, 0x1b
        /*008e*/ 	.short	0x00ff


	//----- nvinfo : EIATTR_EXIT_INSTR_OFFSETS
	.align		4
        /*0090*/ 	.byte	0x04, 0x1c
        /*0092*/ 	.short	(.L_28 - .L_27)


	//   ....[0]....
.L_27:
        /*0094*/ 	.word	0x00000790


	//----- nvinfo : EIATTR_REQNTID
	.align		4
.L_28:
        /*0098*/ 	.byte	0x04, 0x10
        /*009a*/ 	.short	(.L_30 - .L_29)
.L_29:
        /*009c*/ 	.word	0x00000080
        /*00a0*/ 	.word	0x00000001
        /*00a4*/ 	.word	0x00000001


	//----- nvinfo : EIATTR_CBANK_PARAM_SIZE
	.align		4
.L_30:
        /*00a8*/ 	.byte	0x03, 0x19
        /*00aa*/ 	.short	0x003c


	//----- nvinfo : EIATTR_PARAM_CBANK
	.align		4
        /*00ac*/ 	.byte	0x04, 0x0a
        /*00ae*/ 	.short	(.L_32 - .L_31)
	.align		4
.L_31:
        /*00b0*/ 	.word	index@(.nv.constant0.triton_poi_fused_add_native_group_norm_relu_37)
        /*00b4*/ 	.short	0x0210
        /*00b6*/ 	.short	0x003c


	//----- nvinfo : EIATTR_SW_WAR
	.align		4
.L_32:
        /*00b8*/ 	.byte	0x04, 0x36
        /*00ba*/ 	.short	(.L_34 - .L_33)
.L_33:
        /*00bc*/ 	.word	0x00000008
.L_34:


//--------------------- .nv.callgraph             --------------------------
	.section	.nv.callgraph,"",@"SHT_CUDA_CALLGRAPH"
	.align	4
	.sectionentsize	8
	.align		4
        /*0000*/ 	.word	0x00000000
	.align		4
        /*0004*/ 	.word	0xffffffff
	.align		4
        /*0008*/ 	.word	0x00000000
	.align		4
        /*000c*/ 	.word	0xfffffffe
	.align		4
        /*0010*/ 	.word	0x00000000
	.align		4
        /*0014*/ 	.word	0xfffffffd
	.align		4
        /*0018*/ 	.word	0x00000000
	.align		4
        /*001c*/ 	.word	0xfffffffc


//--------------------- .nv.constant4             --------------------------
	.section	.nv.constant4,"a",@progbits
	.align	8
	.align		8
.nv.constant4:
        /*0000*/ 	.dword	_$_str


//--------------------- .text.triton_poi_fused_add_native_group_norm_relu_37 --------------------------
	.section	.text.triton_poi_fused_add_native_group_norm_relu_37,"ax",@progbits
	.align	128
        .global         triton_poi_fused_add_native_group_norm_relu_37
        .type           triton_poi_fused_add_native_group_norm_relu_37,@function
        .size           triton_poi_fused_add_native_group_norm_relu_37,(.L_x_1 - triton_poi_fused_add_native_group_norm_relu_37)
        .other          triton_poi_fused_add_native_group_norm_relu_37,@"STO_CUDA_ENTRY STV_DEFAULT"
triton_poi_fused_add_native_group_norm_relu_37:
.text.triton_poi_fused_add_native_group_norm_relu_37:
[----:B------:R-:W-:Y:S01]  /*0000*/  LDC R1, c[0x0][0x28] ;  /* 0x00000a00ff017b82 */ /* 0x000fe20000000800 */
[----:B------:R-:W1:Y:S07]  /*0010*/  S2R R0, SR_TID.X ;  /* 0x0000000000007919 */ /* 0x000e6e0000002100 */
[----:B------:R-:W2:Y:S01]  /*0020*/  LDC.64 R32, c[0x0][0x220] ;  /* 0x00008800ff207b82 */ /* 0x000ea20000000a00 */
[----:B------:R-:W-:Y:S01]  /*0030*/  ULDC.64 UR4, c[0x0][0x208] ;  /* 0x0000820000047ab9 */ /* 0x000fe20000000a00 */
[----:B------:R-:W3:Y:S06]  /*0040*/  S2R R3, SR_CTAID.X ;  /* 0x0000000000037919 */ /* 0x000eec0000002500 */
[----:B------:R-:W4:Y:S08]  /*0050*/  LDC.64 R26, c[0x0][0x218] ;  /* 0x00008600ff1a7b82 */ /* 0x000f300000000a00 */
[----:B------:R-:W5:Y:S08]  /*0060*/  LDC.64 R16, c[0x0][0x210] ;  /* 0x00008400ff107b82 */ /* 0x000f700000000a00 */
[----:B------:R-:W2:Y:S01]  /*0070*/  LDC.64 R20, c[0x0][0x228] ;  /* 0x00008a00ff147b82 */ /* 0x000ea20000000a00 */
[----:B-1----:R-:W-:-:S07]  /*0080*/  SHF.L.U32 R0, R0, 0x2, RZ ;  /* 0x0000000200007819 */ /* 0x002fce00000006ff */
[----:B------:R-:W1:Y:S01]  /*0090*/  LDC.64 R24, c[0x0][0x230] ;  /* 0x00008c00ff187b82 */ /* 0x000e620000000a00 */
[----:B------:R-:W-:Y:S02]  /*00a0*/  LOP3.LUT R0, R0, 0x1fc, RZ, 0xc0, !PT ;  /* 0x000001fc00007812 */ /* 0x000fe400078ec0ff */
[----:B---3--:R-:W-:Y:S02]  /*00b0*/  SHF.R.S32.HI R7, RZ, 0x15, R3 ;  /* 0x00000015ff077819 */ /* 0x008fe40000011403 */
[----:B------:R-:W-:Y:S02]  /*00c0*/  LEA R2, R3, R0, 0xa ;  /* 0x0000000003027211 */ /* 0x000fe400078e50ff */
[----:B------:R-:W-:Y:S02]  /*00d0*/  SGXT R7, R7, 0x1 ;  /* 0x000000010707781a */ /* 0x000fe40000000200 */
[----:B------:R-:W-:-:S04]  /*00e0*/  IADD3 R0, R2, 0x200, RZ ;  /* 0x0000020002007810 */ /* 0x000fc80007ffe0ff */
[----:B------:R-:W-:-:S04]  /*00f0*/  LEA.HI R3, R7, R0, RZ, 0xb ;  /* 0x0000000007037211 */ /* 0x000fc800078f58ff */
[----:B------:R-:W-:-:S05]  /*0100*/  LOP3.LUT R3, R3, 0xfffff800, RZ, 0xc0, !PT ;  /* 0xfffff80003037812 */ /* 0x000fca00078ec0ff */
[----:B------:R-:W-:Y:S01]  /*0110*/  IMAD.IADD R5, R0, 0x1, -R3 ;  /* 0x0000000100057824 */ /* 0x000fe200078e0a03 */
[C---:B------:R-:W-:Y:S02]  /*0120*/  LEA.HI R0, R7.reuse, R0, RZ, 0xf ;  /* 0x0000000007007211 */ /* 0x040fe400078f78ff */
[----:B------:R-:W-:Y:S02]  /*0130*/  LEA.HI R3, R7, R2, RZ, 0xb ;  /* 0x0000000207037211 */ /* 0x000fe400078f58ff */
[----:B------:R-:W-:Y:S02]  /*0140*/  PRMT R4, R5, 0x9910, RZ ;  /* 0x0000991005047816 */ /* 0x000fe400000000ff */
[----:B------:R-:W-:Y:S02]  /*0150*/  SHF.R.S32.HI R0, RZ, 0xf, R0 ;  /* 0x0000000fff007819 */ /* 0x000fe40000011400 */
[----:B------:R-:W-:Y:S02]  /*0160*/  SHF.R.S32.HI R4, RZ, 0xf, R4 ;  /* 0x0000000fff047819 */ /* 0x000fe40000011404 */
[----:B------:R-:W-:-:S02]  /*0170*/  LOP3.LUT R3, R3, 0xfffff800, RZ, 0xc0, !PT ;  /* 0xfffff80003037812 */ /* 0x000fc400078ec0ff */
[----:B------:R-:W-:Y:S02]  /*0180*/  LOP3.LUT R4, R4, 0xffff, RZ, 0xc0, !PT ;  /* 0x0000ffff04047812 */ /* 0x000fe400078ec0ff */
[----:B------:R-:W-:Y:S02]  /*0190*/  IADD3 R3, R2, -R3, RZ ;  /* 0x8000000302037210 */ /* 0x000fe40007ffe0ff */
[----:B------:R-:W-:-:S04]  /*01a0*/  LEA.HI R4, R4, R5, RZ, 0x15 ;  /* 0x0000000504047211 */ /* 0x000fc800078fa8ff */
[----:B------:R-:W-:Y:S02]  /*01b0*/  PRMT R6, R4, 0x9910, RZ ;  /* 0x0000991004067816 */ /* 0x000fe400000000ff */
[----:B------:R-:W-:Y:S02]  /*01c0*/  PRMT R4, R3, 0x9910, RZ ;  /* 0x0000991003047816 */ /* 0x000fe400000000ff */
[----:B------:R-:W-:Y:S02]  /*01d0*/  SHF.R.S32.HI R6, RZ, 0x5, R6 ;  /* 0x00000005ff067819 */ /* 0x000fe40000011406 */
[----:B------:R-:W-:Y:S02]  /*01e0*/  SHF.R.S32.HI R4, RZ, 0xf, R4 ;  /* 0x0000000fff047819 */ /* 0x000fe40000011404 */
[----:B------:R-:W-:Y:S02]  /*01f0*/  PRMT R9, R6, 0x9910, RZ ;  /* 0x0000991006097816 */ /* 0x000fe400000000ff */
[----:B------:R-:W-:-:S03]  /*0200*/  LOP3.LUT R4, R4, 0xffff, RZ, 0xc0, !PT ;  /* 0x0000ffff04047812 */ /* 0x000fc600078ec0ff */
[----:B------:R-:W-:Y:S01]  /*0210*/  IMAD R35, R0, 0x40, R9 ;  /* 0x0000004000237824 */ /* 0x000fe200078e0209 */
[----:B------:R-:W-:-:S03]  /*0220*/  LEA.HI R4, R4, R3, RZ, 0x15 ;  /* 0x0000000304047211 */ /* 0x000fc600078fa8ff */
[----:B--2---:R-:W-:Y:S01]  /*0230*/  IMAD.WIDE R8, R35, 0x4, R32 ;  /* 0x0000000423087825 */ /* 0x004fe200078e0220 */
[----:B------:R-:W-:-:S04]  /*0240*/  PRMT R0, R4, 0x9910, RZ ;  /* 0x0000991004007816 */ /* 0x000fc800000000ff */
[----:B------:R2:W3:Y:S01]  /*0250*/  LDG.E.EL R19, desc[UR4][R8.64] ;  /* 0x0000000408137981 */ /* 0x0004e2000c2e1900 */
[----:B----4-:R-:W-:Y:S01]  /*0260*/  IMAD.WIDE R34, R35, 0x4, R26 ;  /* 0x0000000423227825 */ /* 0x010fe200078e021a */
[----:B------:R-:W-:Y:S02]  /*0270*/  LEA.HI R7, R7, R2, RZ, 0xf ;  /* 0x0000000207077211 */ /* 0x000fe400078f78ff */
[----:B------:R-:W-:Y:S01]  /*0280*/  SHF.R.S32.HI R0, RZ, 0x5, R0 ;  /* 0x00000005ff007819 */ /* 0x000fe20000011400 */
[----:B-----5:R-:W-:Y:S01]  /*0290*/  IMAD.WIDE R16, R2, 0x4, R16 ;  /* 0x0000000402107825 */ /* 0x020fe200078e0210 */
[----:B------:R-:W4:Y:S01]  /*02a0*/  LDG.E.EL R31, desc[UR4][R34.64] ;  /* 0x00000004221f7981 */ /* 0x000f22000c2e1900 */
[----:B------:R-:W-:Y:S02]  /*02b0*/  SHF.R.S32.HI R7, RZ, 0xf, R7 ;  /* 0x0000000fff077819 */ /* 0x000fe40000011407 */
[----:B------:R-:W-:Y:S01]  /*02c0*/  PRMT R0, R0, 0x9910, RZ ;  /* 0x0000991000007816 */ /* 0x000fe200000000ff */
[----:B------:R-:W4:Y:S01]  /*02d0*/  LDG.E.128 R12, desc[UR4][R16.64+0x800] ;  /* 0x00080004100c7981 */ /* 0x000f22000c1e1d00 */
[----:B0-2---:R-:W-:-:S02]  /*02e0*/  IMAD.WIDE R8, R5, 0x4, R20 ;  /* 0x0000000405087825 */ /* 0x005fc400078e0214 */
[----:B------:R-:W-:Y:S02]  /*02f0*/  LEA R23, R7, R0, 0x6 ;  /* 0x0000000007177211 */ /* 0x000fe400078e30ff */
[----:B-1----:R-:W-:Y:S02]  /*0300*/  IMAD.WIDE R4, R5, 0x4, R24 ;  /* 0x0000000405047825 */ /* 0x002fe400078e0218 */
[----:B------:R-:W2:Y:S04]  /*0310*/  LDG.E.EL.128 R8, desc[UR4][R8.64] ;  /* 0x0000000408087981 */ /* 0x000ea8000c2e1d00 */
[----:B------:R-:W2:Y:S01]  /*0320*/  LDG.E.EL.128 R4, desc[UR4][R4.64] ;  /* 0x0000000404047981 */ /* 0x000ea2000c2e1d00 */
[----:B------:R-:W-:Y:S01]  /*0330*/  IMAD.WIDE R32, R23, 0x4, R32 ;  /* 0x0000000417207825 */ /* 0x000fe200078e0220 */
[----:B------:R-:W-:-:S04]  /*0340*/  HFMA2.MMA R28, -RZ, RZ, 0.875, 0 ;  /* 0x3b000000ff1c7435 */ /* 0x000fc800000001ff */
[----:B------:R-:W5:Y:S01]  /*0350*/  LDG.E.EL R30, desc[UR4][R32.64] ;  /* 0x00000004201e7981 */ /* 0x000f62000c2e1900 */
[----:B------:R-:W-:-:S05]  /*0360*/  IMAD.WIDE R26, R23, 0x4, R26 ;  /* 0x00000004171a7825 */ /* 0x000fca00078e021a */
[----:B------:R-:W5:Y:S01]  /*0370*/  LDG.E.EL R0, desc[UR4][R26.64] ;  /* 0x000000041a007981 */ /* 0x000f62000c2e1900 */
[----:B------:R-:W-:-:S04]  /*0380*/  IMAD.WIDE R20, R3, 0x4, R20 ;  /* 0x0000000403147825 */ /* 0x000fc800078e0214 */
[----:B------:R-:W-:-:S06]  /*0390*/  IMAD.WIDE R24, R3, 0x4, R24 ;  /* 0x0000000403187825 */ /* 0x000fcc00078e0218 */
[----:B------:R-:W5:Y:S01]  /*03a0*/  LDG.E.EL.128 R24, desc[UR4][R24.64] ;  /* 0x0000000418187981 */ /* 0x000f62000c2e1d00 */
[----:B---3--:R-:W-:-:S06]  /*03b0*/  FFMA R29, R19, R28, 9.9999997473787516356e-06 ;  /* 0x3727c5ac131d7423 */ /* 0x008fcc000000001c */
[----:B------:R-:W0:Y:S01]  /*03c0*/  MUFU.RSQ R29, R29 ;  /* 0x0000001d001d7308 */ /* 0x000e220000001400 */
[--C-:B----4-:R-:W-:Y:S01]  /*03d0*/  FADD R18, R15, -R31.reuse ;  /* 0x8000001f0f127221 */ /* 0x110fe20000000000 */
[----:B------:R-:W-:-:S03]  /*03e0*/  FADD R14, R14, -R31 ;  /* 0x8000001f0e0e7221 */ /* 0x000fc60000000000 */
[C---:B0-----:R-:W-:Y:S02]  /*03f0*/  FMUL R22, R29.reuse, R18 ;  /* 0x000000121d167220 */ /* 0x041fe40000400000 */
[----:B------:R-:W3:Y:S01]  /*0400*/  LDG.E.128 R16, desc[UR4][R16.64] ;  /* 0x0000000410107981 */ /* 0x000ee2000c1e1d00 */
[----:B------:R-:W-:Y:S01]  /*0410*/  FMUL R3, R29, R14 ;  /* 0x0000000e1d037220 */ /* 0x000fe20000400000 */
[----:B--2---:R-:W-:Y:S02]  /*0420*/  FFMA R14, R11, R22, R7 ;  /* 0x000000160b0e7223 */ /* 0x004fe40000000007 */
[----:B------:R-:W2:Y:S01]  /*0430*/  LDG.E.EL.128 R20, desc[UR4][R20.64] ;  /* 0x0000000414147981 */ /* 0x000ea2000c2e1d00 */
[----:B------:R-:W-:Y:S01]  /*0440*/  FFMA R3, R10, R3, R6 ;  /* 0x000000030a037223 */ /* 0x000fe20000000006 */
[----:B-----5:R-:W-:Y:S01]  /*0450*/  FFMA R32, R30, R28, 9.9999997473787516356e-06 ;  /* 0x3727c5ac1e207423 */ /* 0x020fe2000000001c */
[--C-:B------:R-:W-:Y:S01]  /*0460*/  FADD R6, R13, -R31.reuse ;  /* 0x8000001f0d067221 */ /* 0x100fe20000000000 */
[----:B------:R-:W-:-:S02]  /*0470*/  FADD R10, R12, -R31 ;  /* 0x8000001f0c0a7221 */ /* 0x000fc40000000000 */
[----:B------:R-:W0:Y:S01]  /*0480*/  LDC.64 R30, c[0x0][0x238] ;  /* 0x00008e00ff1e7b82 */ /* 0x000e220000000a00 */
[----:B------:R-:W1:Y:S01]  /*0490*/  MUFU.RSQ R12, R32 ;  /* 0x00000020000c7308 */ /* 0x000e620000001400 */
[C---:B------:R-:W-:Y:S01]  /*04a0*/  FMUL R6, R29.reuse, R6 ;  /* 0x000000061d067220 */ /* 0x040fe20000400000 */
[----:B------:R-:W-:-:S03]  /*04b0*/  FMUL R13, R29, R10 ;  /* 0x0000000a1d0d7220 */ /* 0x000fc60000400000 */
[----:B------:R-:W-:Y:S01]  /*04c0*/  FFMA R28, R9, R6, R5 ;  /* 0x00000006091c7223 */ /* 0x000fe20000000005 */
[----:B------:R-:W-:Y:S01]  /*04d0*/  FFMA R13, R8, R13, R4 ;  /* 0x0000000d080d7223 */ /* 0x000fe20000000004 */
[----:B0-----:R-:W-:-:S05]  /*04e0*/  IMAD.WIDE R30, R2, 0x4, R30 ;  /* 0x00000004021e7825 */ /* 0x001fca00078e021e */
[----:B------:R-:W4:Y:S01]  /*04f0*/  LDG.E.128 R4, desc[UR4][R30.64] ;  /* 0x000000041e047981 */ /* 0x000f22000c1e1d00 */
[----:B---3--:R-:W-:-:S04]  /*0500*/  FADD R9, R16, -R0 ;  /* 0x8000000010097221 */ /* 0x008fc80000000000 */
[----:B-1----:R-:W-:-:S04]  /*0510*/  FMUL R9, R12, R9 ;  /* 0x000000090c097220 */ /* 0x002fc80000400000 */
[----:B--2---:R-:W-:Y:S02]  /*0520*/  FFMA R15, R20, R9, R24 ;  /* 0x00000009140f7223 */ /* 0x004fe40000000018 */
[----:B------:R-:W2:Y:S01]  /*0530*/  LDG.E.128 R8, desc[UR4][R30.64+0x800] ;  /* 0x000800041e087981 */ /* 0x000ea2000c1e1d00 */
[--C-:B------:R-:W-:Y:S02]  /*0540*/  FADD R33, R17, -R0.reuse ;  /* 0x8000000011217221 */ /* 0x100fe40000000000 */
[----:B------:R-:W0:Y:S01]  /*0550*/  LDC.64 R16, c[0x0][0x240] ;  /* 0x00009000ff107b82 */ /* 0x000e220000000a00 */
[--C-:B------:R-:W-:Y:S01]  /*0560*/  FADD R19, R19, -R0.reuse ;  /* 0x8000000013137221 */ /* 0x100fe20000000000 */
[----:B------:R-:W-:Y:S01]  /*0570*/  FADD R29, R18, -R0 ;  /* 0x80000000121d7221 */ /* 0x000fe20000000000 */
[C---:B------:R-:W-:Y:S02]  /*0580*/  FMUL R0, R12.reuse, R33 ;  /* 0x000000210c007220 */ /* 0x040fe40000400000 */
[C---:B------:R-:W-:Y:S01]  /*0590*/  FMUL R18, R12.reuse, R19 ;  /* 0x000000130c127220 */ /* 0x040fe20000400000 */
[----:B------:R-:W-:Y:S01]  /*05a0*/  FMUL R29, R12, R29 ;  /* 0x0000001d0c1d7220 */ /* 0x000fe20000400000 */
[----:B------:R-:W-:-:S02]  /*05b0*/  FFMA R0, R21, R0, R25 ;  /* 0x0000000015007223 */ /* 0x000fc40000000019 */
[----:B------:R-:W-:Y:S01]  /*05c0*/  FFMA R18, R23, R18, R27 ;  /* 0x0000001217127223 */ /* 0x000fe2000000001b */
[----:B------:R-:W-:Y:S01]  /*05d0*/  FFMA R29, R22, R29, R26 ;  /* 0x0000001d161d7223 */ /* 0x000fe2000000001a */
[----:B----4-:R-:W-:Y:S01]  /*05e0*/  FSETP.GEU.AND P6, PT, R15, -R4, PT ;  /* 0x800000040f00720b */ /* 0x010fe20003fce000 */
[----:B------:R-:W-:Y:S01]  /*05f0*/  FADD R4, R4, R15 ;  /* 0x0000000f04047221 */ /* 0x000fe20000000000 */
[----:B------:R-:W-:Y:S01]  /*0600*/  FSETP.GEU.AND P0, PT, R0, -R5, PT ;  /* 0x800000050000720b */ /* 0x000fe20003f0e000 */
[----:B------:R-:W-:Y:S01]  /*0610*/  FADD R5, R5, R0 ;  /* 0x0000000005057221 */ /* 0x000fe20000000000 */
[----:B------:R-:W-:Y:S02]  /*0620*/  FSETP.GEU.AND P1, PT, R29, -R6, PT ;  /* 0x800000061d00720b */ /* 0x000fe40003f2e000 */
[----:B------:R-:W-:Y:S01]  /*0630*/  SEL R4, R4, RZ, P6 ;  /* 0x000000ff04047207 */ /* 0x000fe20003000000 */
[----:B------:R-:W-:Y:S01]  /*0640*/  FADD R6, R6, R29 ;  /* 0x0000001d06067221 */ /* 0x000fe20000000000 */
[----:B------:R-:W-:Y:S01]  /*0650*/  FSETP.GEU.AND P2, PT, R18, -R7, PT ;  /* 0x800000071200720b */ /* 0x000fe20003f4e000 */
[----:B------:R-:W-:Y:S01]  /*0660*/  FADD R7, R7, R18 ;  /* 0x0000001207077221 */ /* 0x000fe20000000000 */
[----:B0-----:R-:W-:Y:S01]  /*0670*/  IMAD.WIDE R16, R2, 0x4, R16 ;  /* 0x0000000402107825 */ /* 0x001fe200078e0210 */
[----:B------:R-:W-:-:S02]  /*0680*/  SEL R5, R5, RZ, P0 ;  /* 0x000000ff05057207 */ /* 0x000fc40000000000 */
[----:B------:R-:W-:Y:S02]  /*0690*/  SEL R6, R6, RZ, P1 ;  /* 0x000000ff06067207 */ /* 0x000fe40000800000 */
[----:B------:R-:W-:-:S05]  /*06a0*/  SEL R7, R7, RZ, P2 ;  /* 0x000000ff07077207 */ /* 0x000fca0001000000 */
[----:B------:R-:W-:Y:S01]  /*06b0*/  STG.E.128 desc[UR4][R16.64], R4 ;  /* 0x0000000410007986 */ /* 0x000fe2000c101d04 */
[----:B--2---:R-:W-:Y:S01]  /*06c0*/  FSETP.GEU.AND P3, PT, R13, -R8, PT ;  /* 0x800000080d00720b */ /* 0x004fe20003f6e000 */
[----:B------:R-:W-:Y:S01]  /*06d0*/  FADD R8, R8, R13 ;  /* 0x0000000d08087221 */ /* 0x000fe20000000000 */
[----:B------:R-:W-:Y:S01]  /*06e0*/  FSETP.GEU.AND P4, PT, R14, -R11, PT ;  /* 0x8000000b0e00720b */ /* 0x000fe20003f8e000 */
[----:B------:R-:W-:Y:S01]  /*06f0*/  FADD R11, R11, R14 ;  /* 0x0000000e0b0b7221 */ /* 0x000fe20000000000 */
[----:B------:R-:W-:Y:S01]  /*0700*/  FSETP.GEU.AND P5, PT, R28, -R9, PT ;  /* 0x800000091c00720b */ /* 0x000fe20003fae000 */
[----:B------:R-:W-:Y:S01]  /*0710*/  FADD R9, R9, R28 ;  /* 0x0000001c09097221 */ /* 0x000fe20000000000 */
[----:B------:R-:W-:Y:S01]  /*0720*/  FSETP.GEU.AND P6, PT, R3, -R10, PT ;  /* 0x8000000a0300720b */ /* 0x000fe20003fce000 */
[----:B------:R-:W-:Y:S01]  /*0730*/  FADD R3, R10, R3 ;  /* 0x000000030a037221 */ /* 0x000fe20000000000 */
[----:B------:R-:W-:Y:S02]  /*0740*/  SEL R8, R8, RZ, P3 ;  /* 0x000000ff08087207 */ /* 0x000fe40001800000 */
[----:B------:R-:W-:-:S02]  /*0750*/  SEL R11, R11, RZ, P4 ;  /* 0x000000ff0b0b7207 */ /* 0x000fc40002000000 */
[----:B------:R-:W-:Y:S02]  /*0760*/  SEL R9, R9, RZ, P5 ;  /* 0x000000ff09097207 */ /* 0x000fe40002800000 */
[----:B------:R-:W-:-:S05]  /*0770*/  SEL R10, R3, RZ, P6 ;  /* 0x000000ff030a7207 */ /* 0x000fca0003000000 */
[----:B------:R-:W-:Y:S01]  /*0780*/  STG.E.128 desc[UR4][R16.64+0x800], R8 ;  /* 0x0008000810007986 */ /* 0x000fe2000c101d04 */
[----:B------:R-:W-:Y:S05]  /*0790*/  EXIT ;  /* 0x000000000000794d */ /* 0x000fea0003800000 */
.L_x_0:
[----:B------:R-:W-:-:S00]  /*07a0*/  BRA `(.L_x_0) ;  /* 0xfffffffc00fc7947 */ /* 0x000fc0000383ffff */
[----:B------:R-:W-:-:S00]  /*07b0*/  NOP ;  /* 0x0000000000007918 */ /* 0x000fc00000000000 */
        /* <DEDUP_REMOVED lines=12> */
.L_x_1:


//--------------------- .nv.global.init           --------------------------
	.section	.nv.global.init,"aw",@progbits
.nv.global.init:
	.type		_$_str,@object
	.size		_$_str,(.L_0 - _$_str)
_$_str:
        /*0000*/ 	.byte	0x5f, 0x5f, 0x43, 0x55, 0x44, 0x41, 0x5f, 0x46, 0x54, 0x5a, 0x00
.L_0:


//--------------------- .nv.constant0.triton_poi_fused_add_native_group_norm_relu_37 --------------------------
	.section	.nv.constant0.triton_poi_fused_add_native_group_norm_relu_37,"a",@progbits
	.sectionflags	@""
	.align	4
.nv.constant0.triton_poi_fused_add_native_group_norm_relu_37:
	.zero		588
